	.headerflags	@"EF_CUDA_TEXMODE_UNIFIED EF_CUDA_64BIT_ADDRESS EF_CUDA_ACCELERATORS EF_CUDA_SM90 EF_CUDA_VIRTUAL_SM(EF_CUDA_SM90)"
	.elftype	@"ET_EXEC"


//--------------------- .nv.info                  --------------------------
	.section	.nv.info,"",@"SHT_CUDA_INFO"
	.align	4


	//----- nvinfo : EIATTR_REGCOUNT
	.align		4
        /*0000*/ 	.byte	0x04, 0x2f
        /*0002*/ 	.short	(.L_3 - .L_2)
	.align		4
.L_2:
        /*0004*/ 	.word	index@(triton_poi_fused__native_batch_norm_legit_no_training_add_mul_native_batch_norm_backward_relu_sigmoid_11)
        /*0008*/ 	.word	0x00000014


	//----- nvinfo : EIATTR_MIN_STACK_SIZE
	.align		4
.L_3:
        /*000c*/ 	.byte	0x04, 0x12
        /*000e*/ 	.short	(.L_5 - .L_4)
	.align		4
.L_4:
        /*0010*/ 	.word	index@(triton_poi_fused__native_batch_norm_legit_no_training_add_mul_native_batch_norm_backward_relu_sigmoid_11)
        /*0014*/ 	.word	0x00000000


	//----- nvinfo : EIATTR_FRAME_SIZE
	.align		4
.L_5:
        /*0018*/ 	.byte	0x04, 0x11
        /*001a*/ 	.short	(.L_7 - .L_6)
	.align		4
.L_6:
        /*001c*/ 	.word	index@(triton_poi_fused__native_batch_norm_legit_no_training_add_mul_native_batch_norm_backward_relu_sigmoid_11)
        /*0020*/ 	.word	0x00000000


	//----- nvinfo : EIATTR_MIN_STACK_SIZE
	.align		4
.L_7:
        /*0024*/ 	.byte	0x04, 0x12
        /*0026*/ 	.short	(.L_9 - .L_8)
	.align		4
.L_8:
        /*0028*/ 	.word	index@(triton_poi_fused__native_batch_norm_legit_no_training_add_mul_native_batch_norm_backward_relu_sigmoid_11)
        /*002c*/ 	.word	0x00000000
.L_9:


//--------------------- .nv.info.triton_poi_fused__native_batch_norm_legit_no_training_add_mul_native_batch_norm_backward_relu_sigmoid_11 --------------------------
	.section	.nv.info.triton_poi_fused__native_batch_norm_legit_no_training_add_mul_native_batch_norm_backward_relu_sigmoid_11,"",@"SHT_CUDA_INFO"
	.sectionflags	@""
	.align	4


	//----- nvinfo : EIATTR_CUDA_API_VERSION
	.align		4
        /*0000*/ 	.byte	0x04, 0x37
        /*0002*/ 	.short	(.L_11 - .L_10)
.L_10:
        /*0004*/ 	.word	0x0000007c


	//----- nvinfo : EIATTR_KPARAM_INFO
	.align		4
.L_11:
        /*0008*/ 	.byte	0x04, 0x17
        /*000a*/ 	.short	(.L_13 - .L_12)
.L_12:
        /*000c*/ 	.word	0x00000000
        /*0010*/ 	.short	0x0008
        /*0012*/ 	.short	0x0040
        /*0014*/ 	.byte	0x00, 0xf0, 0x11, 0x00


	//----- nvinfo : EIATTR_KPARAM_INFO
	.align		4
.L_13:
        /*0018*/ 	.byte	0x04, 0x17
        /*001a*/ 	.short	(.L_15 - .L_14)
.L_14:
        /*001c*/ 	.word	0x00000000
        /*0020*/ 	.short	0x0007
        /*0022*/ 	.short	0x0038
        /*0024*/ 	.byte	0x00, 0xf4, 0x21, 0x00


	//----- nvinfo : EIATTR_KPARAM_INFO
	.align		4
.L_15:
        /*0028*/ 	.byte	0x04, 0x17
        /*002a*/ 	.short	(.L_17 - .L_16)
.L_16:
        /*002c*/ 	.word	0x00000000
        /*0030*/ 	.short	0x0006
        /*0032*/ 	.short	0x0030
        /*0034*/ 	.byte	0x00, 0xf4, 0x21, 0x00


	//----- nvinfo : EIATTR_KPARAM_INFO
	.align		4
.L_17:
        /*0038*/ 	.byte	0x04, 0x17
        /*003a*/ 	.short	(.L_19 - .L_18)
.L_18:
        /*003c*/ 	.word	0x00000000
        /*0040*/ 	.short	0x0005
        /*0042*/ 	.short	0x0028
        /*0044*/ 	.byte	0x00, 0xf4, 0x21, 0x00


	//----- nvinfo : EIATTR_KPARAM_INFO
	.align		4
.L_19:
        /*0048*/ 	.byte	0x04, 0x17
        /*004a*/ 	.short	(.L_21 - .L_20)
.L_20:
        /*004c*/ 	.word	0x00000000
        /*0050*/ 	.short	0x0004
        /*0052*/ 	.short	0x0020
        /*0054*/ 	.byte	0x00, 0xf4, 0x21, 0x00


	//----- nvinfo : EIATTR_KPARAM_INFO
	.align		4
.L_21:
        /*0058*/ 	.byte	0x04, 0x17
        /*005a*/ 	.short	(.L_23 - .L_22)
.L_22:
        /*005c*/ 	.word	0x00000000
        /*0060*/ 	.short	0x0003
        /*0062*/ 	.short	0x0018
        /*0064*/ 	.byte	0x00, 0xf4, 0x21, 0x00


	//----- nvinfo : EIATTR_KPARAM_INFO
	.align		4
.L_23:
        /*0068*/ 	.byte	0x04, 0x17
        /*006a*/ 	.short	(.L_25 - .L_24)
.L_24:
        /*006c*/ 	.word	0x00000000
        /*0070*/ 	.short	0x0002
        /*0072*/ 	.short	0x0010
        /*0074*/ 	.byte	0x00, 0xf4, 0x21, 0x00


	//----- nvinfo : EIATTR_KPARAM_INFO
	.align		4
.L_25:
        /*0078*/ 	.byte	0x04, 0x17
        /*007a*/ 	.short	(.L_27 - .L_26)
.L_26:
        /*007c*/ 	.word	0x00000000
        /*0080*/ 	.short	0x0001
        /*0082*/ 	.short	0x0008
        /*0084*/ 	.byte	0x00, 0xf4, 0x21, 0x00


	//----- nvinfo : EIATTR_KPARAM_INFO
	.align		4
.L_27:
        /*0088*/ 	.byte	0x04, 0x17
        /*008a*/ 	.short	(.L_29 - .L_28)
.L_28:
        /*008c*/ 	.word	0x00000000
        /*0090*/ 	.short	0x0000
        /*0092*/ 	.short	0x0000
        /*0094*/ 	.byte	0x00, 0xf4, 0x21, 0x00


	//----- nvinfo : EIATTR_SPARSE_MMA_MASK
	.align		4
.L_29:
        /*0098*/ 	.byte	0x03, 0x50
        /*009a*/ 	.short	0x0000


	//----- nvinfo : EIATTR_MAXREG_COUNT
	.align		4
        /*009c*/ 	.byte	0x03, 0x1b
        /*009e*/ 	.short	0x00ff


	//----- nvinfo : EIATTR_EXIT_INSTR_OFFSETS
	.align		4
        /*00a0*/ 	.byte	0x04, 0x1c
        /*00a2*/ 	.short	(.L_31 - .L_30)


	//   ....[0]....
.L_30:
        /*00a4*/ 	.word	0x00000450


	//   ....[1]....
        /*00a8*/ 	.word	0x00000470


	//----- nvinfo : EIATTR_REQNTID
	.align		4
.L_31:
        /*00ac*/ 	.byte	0x04, 0x10
        /*00ae*/ 	.short	(.L_33 - .L_32)
.L_32:
        /*00b0*/ 	.word	0x00000080
        /*00b4*/ 	.word	0x00000001
        /*00b8*/ 	.word	0x00000001


	//----- nvinfo : EIATTR_CBANK_PARAM_SIZE
	.align		4
.L_33:
        /*00bc*/ 	.byte	0x03, 0x19
        /*00be*/ 	.short	0x0044


	//----- nvinfo : EIATTR_PARAM_CBANK
	.align		4
        /*00c0*/ 	.byte	0x04, 0x0a
        /*00c2*/ 	.short	(.L_35 - .L_34)
	.align		4
.L_34:
        /*00c4*/ 	.word	index@(.nv.constant0.triton_poi_fused__native_batch_norm_legit_no_training_add_mul_native_batch_norm_backward_relu_sigmoid_11)
        /*00c8*/ 	.short	0x0210
        /*00ca*/ 	.short	0x0044


	//----- nvinfo : EIATTR_SW_WAR
	.align		4
.L_35:
        /*00cc*/ 	.byte	0x04, 0x36
        /*00ce*/ 	.short	(.L_37 - .L_36)
.L_36:
        /*00d0*/ 	.word	0x00000008
.L_37:


//--------------------- .nv.callgraph             --------------------------
	.section	.nv.callgraph,"",@"SHT_CUDA_CALLGRAPH"
	.align	4
	.sectionentsize	8
	.align		4
        /*0000*/ 	.word	0x00000000
	.align		4
        /*0004*/ 	.word	0xffffffff
	.align		4
        /*0008*/ 	.word	0x00000000
	.align		4
        /*000c*/ 	.word	0xfffffffe
	.align		4
        /*0010*/ 	.word	0x00000000
	.align		4
        /*0014*/ 	.word	0xfffffffd
	.align		4
        /*0018*/ 	.word	0x00000000
	.align		4
        /*001c*/ 	.word	0xfffffffc


//--------------------- .nv.constant4             --------------------------
	.section	.nv.constant4,"a",@progbits
	.align	8
	.align		8
.nv.constant4:
        /*0000*/ 	.dword	_$_str
	.align		8
        /*0008*/ 	.dword	_$_str_$_2


//--------------------- .text.triton_poi_fused__native_batch_norm_legit_no_training_add_mul_native_batch_norm_backward_relu_sigmoid_11 --------------------------
	.section	.text.triton_poi_fused__native_batch_norm_legit_no_training_add_mul_native_batch_norm_backward_relu_sigmoid_11,"ax",@progbits
	.align	128
        .global         triton_poi_fused__native_batch_norm_legit_no_training_add_mul_native_batch_norm_backward_relu_sigmoid_11
        .type           triton_poi_fused__native_batch_norm_legit_no_training_add_mul_native_batch_norm_backward_relu_sigmoid_11,@function
        .size           triton_poi_fused__native_batch_norm_legit_no_training_add_mul_native_batch_norm_backward_relu_sigmoid_11,(.L_x_1 - triton_poi_fused__native_batch_norm_legit_no_training_add_mul_native_batch_norm_backward_relu_sigmoid_11)
        .other          triton_poi_fused__native_batch_norm_legit_no_training_add_mul_native_batch_norm_backward_relu_sigmoid_11,@"STO_CUDA_ENTRY STV_DEFAULT"
triton_poi_fused__native_batch_norm_legit_no_training_add_mul_native_batch_norm_backward_relu_sigmoid_11:
.text.triton_poi_fused__native_batch_norm_legit_no_training_add_mul_native_batch_norm_backward_relu_sigmoid_11:
[----:B------:R-:W0:Y:S01]  /*0000*/  LDC R1, c[0x0][0x28] ;  /* 0x00000a00ff017b82 */ /* 0x000e220000000800 */
[----:B------:R-:W1:Y:S07]  /*0010*/  S2R R0, SR_TID.X ;  /* 0x0000000000007919 */ /* 0x000e6e0000002100 */
[----:B------:R-:W2:Y:S01]  /*0020*/  LDC.64 R4, c[0x0][0x210] ;  /* 0x00008400ff047b82 */ /* 0x000ea20000000a00 */
[----:B------:R-:W-:Y:S01]  /*0030*/  HFMA2.MMA R2, -RZ, RZ, 0, 0 ;  /* 0x00000000ff027435 */ /* 0x000fe200000001ff */
[----:B------:R-:W-:Y:S01]  /*0040*/  ULDC.64 UR4, c[0x0][0x208] ;  /* 0x0000820000047ab9 */ /* 0x000fe20000000a00 */
[----:B------:R-:W3:Y:S05]  /*0050*/  S2R R3, SR_CTAID.X ;  /* 0x0000000000037919 */ /* 0x000eea0000002500 */
[----:B------:R-:W4:Y:S08]  /*0060*/  LDC.64 R6, c[0x0][0x228] ;  /* 0x00008a00ff067b82 */ /* 0x000f300000000a00 */
[----:B------:R-:W5:Y:S08]  /*0070*/  LDC.64 R10, c[0x0][0x220] ;  /* 0x00008800ff0a7b82 */ /* 0x000f700000000a00 */
[----:B------:R-:W4:Y:S01]  /*0080*/  LDC.64 R12, c[0x0][0x230] ;  /* 0x00008c00ff0c7b82 */ /* 0x000f220000000a00 */
[----:B-1----:R-:W-:-:S07]  /*0090*/  LOP3.LUT R0, R0, 0x7f, RZ, 0xc0, !PT ;  /* 0x0000007f00007812 */ /* 0x002fce00078ec0ff */
[----:B------:R-:W1:Y:S01]  /*00a0*/  LDC.64 R14, c[0x0][0x238] ;  /* 0x00008e00ff0e7b82 */ /* 0x000e620000000a00 */
[----:B---3--:R-:W-:-:S04]  /*00b0*/  LEA R0, R3, R0, 0x7 ;  /* 0x0000000003007211 */ /* 0x008fc800078e38ff */
[C---:B------:R-:W-:Y:S01]  /*00c0*/  ISETP.GE.AND P0, PT, R0.reuse, 0xc40, PT ;  /* 0x00000c400000780c */ /* 0x040fe20003f06270 */
[----:B--2---:R-:W-:-:S04]  /*00d0*/  IMAD.WIDE R4, R0, 0x4, R4 ;  /* 0x0000000400047825 */ /* 0x004fc800078e0204 */
[----:B------:R-:W-:-:S08]  /*00e0*/  IMAD.HI R3, R0, 0x5397829d, RZ ;  /* 0x5397829d00037827 */ /* 0x000fd000078e02ff */
[----:B------:R2:W3:Y:S01]  /*00f0*/  @!P0 LDG.E R2, desc[UR4][R4.64] ;  /* 0x0000000404028981 */ /* 0x0004e2000c1e1900 */
[----:B------:R-:W-:-:S04]  /*0100*/  SHF.R.U32.HI R8, RZ, 0x1f, R3 ;  /* 0x0000001fff087819 */ /* 0x000fc80000011603 */
[----:B------:R-:W-:-:S04]  /*0110*/  LEA.HI.SX32 R8, R3, R8, 0x1a ;  /* 0x0000000803087211 */ /* 0x000fc800078fd2ff */
[----:B------:R-:W-:-:S04]  /*0120*/  LEA.HI R3, R8, R8, RZ, 0x2 ;  /* 0x0000000808037211 */ /* 0x000fc800078f10ff */
[----:B------:R-:W-:-:S04]  /*0130*/  LOP3.LUT R3, R3, 0xfffffffc, RZ, 0xc0, !PT ;  /* 0xfffffffc03037812 */ /* 0x000fc800078ec0ff */
[----:B------:R-:W-:Y:S02]  /*0140*/  IADD3 R17, R8, -R3, RZ ;  /* 0x8000000308117210 */ /* 0x000fe40007ffe0ff */
[----:B------:R-:W-:Y:S01]  /*0150*/  MOV R3, RZ ;  /* 0x000000ff00037202 */ /* 0x000fe20000000f00 */
[----:B------:R-:W1:Y:S02]  /*0160*/  LDC.64 R8, c[0x0][0x218] ;  /* 0x00008600ff087b82 */ /* 0x000e640000000a00 */
[----:B----4-:R-:W-:-:S05]  /*0170*/  IMAD.WIDE R6, R17, 0x4, R6 ;  /* 0x0000000411067825 */ /* 0x010fca00078e0206 */
[----:B------:R4:W3:Y:S01]  /*0180*/  @!P0 LDG.E.EL R3, desc[UR4][R6.64] ;  /* 0x0000000406038981 */ /* 0x0008e2000c2e1900 */
[----:B--2---:R-:W-:Y:S01]  /*0190*/  CS2R R4, SRZ ;  /* 0x0000000000047805 */ /* 0x004fe2000001ff00 */
[----:B-----5:R-:W-:-:S05]  /*01a0*/  IMAD.WIDE R10, R17, 0x4, R10 ;  /* 0x00000004110a7825 */ /* 0x020fca00078e020a */
[----:B------:R-:W2:Y:S01]  /*01b0*/  @!P0 LDG.E.EL R4, desc[UR4][R10.64] ;  /* 0x000000040a048981 */ /* 0x000ea2000c2e1900 */
[----:B0-----:R-:W-:Y:S01]  /*01c0*/  IMAD.WIDE R12, R17, 0x4, R12 ;  /* 0x00000004110c7825 */ /* 0x001fe200078e020c */
[----:B----4-:R-:W-:-:S03]  /*01d0*/  CS2R R6, SRZ ;  /* 0x0000000000067805 */ /* 0x010fc6000001ff00 */
[----:B-1----:R-:W-:-:S03]  /*01e0*/  IMAD.WIDE R14, R17, 0x4, R14 ;  /* 0x00000004110e7825 */ /* 0x002fc600078e020e */
[----:B------:R0:W4:Y:S01]  /*01f0*/  @!P0 LDG.E.EL R7, desc[UR4][R12.64] ;  /* 0x000000040c078981 */ /* 0x000122000c2e1900 */
[----:B------:R-:W-:-:S03]  /*0200*/  IMAD.WIDE R8, R0, 0x4, R8 ;  /* 0x0000000400087825 */ /* 0x000fc600078e0208 */
[----:B------:R-:W4:Y:S04]  /*0210*/  @!P0 LDG.E.EL R6, desc[UR4][R14.64] ;  /* 0x000000040e068981 */ /* 0x000f28000c2e1900 */
[----:B------:R1:W5:Y:S01]  /*0220*/  @!P0 LDG.E R5, desc[UR4][R8.64] ;  /* 0x0000000408058981 */ /* 0x000362000c1e1900 */
[----:B0-----:R-:W-:Y:S01]  /*0230*/  HFMA2.MMA R13, -RZ, RZ, 1.875, 0 ;  /* 0x3f800000ff0d7435 */ /* 0x001fe200000001ff */
[----:B---3--:R-:W-:-:S04]  /*0240*/  FADD R2, RZ, -R2 ;  /* 0x80000002ff027221 */ /* 0x008fc80000000000 */
[----:B------:R-:W-:-:S05]  /*0250*/  FMUL R2, R2, 1.4426950216293334961 ;  /* 0x3fb8aa3b02027820 */ /* 0x000fca0000400000 */
[----:B------:R-:W-:-:S13]  /*0260*/  FSETP.GEU.AND P1, PT, R2, -126, PT ;  /* 0xc2fc00000200780b */ /* 0x000fda0003f2e000 */
[----:B------:R-:W-:-:S04]  /*0270*/  @!P1 FMUL R2, R2, 0.5 ;  /* 0x3f00000002029820 */ /* 0x000fc80000400000 */
[----:B-1----:R-:W0:Y:S01]  /*0280*/  MUFU.EX2 R8, R2 ;  /* 0x0000000200087308 */ /* 0x002e220000000800 */
[----:B------:R-:W-:-:S07]  /*0290*/  FADD R3, R3, 9.9999997473787516356e-06 ;  /* 0x3727c5ac03037421 */ /* 0x000fce0000000000 */
[----:B------:R1:W3:Y:S01]  /*02a0*/  MUFU.SQRT R10, R3 ;  /* 0x00000003000a7308 */ /* 0x0002e20000002000 */
[----:B0-----:R-:W-:Y:S01]  /*02b0*/  @!P1 FMUL R8, R8, R8 ;  /* 0x0000000808089220 */ /* 0x001fe20000400000 */
[----:B-1----:R-:W0:Y:S03]  /*02c0*/  LDC.64 R2, c[0x0][0x240] ;  /* 0x00009000ff027b82 */ /* 0x002e260000000a00 */
[----:B------:R-:W-:Y:S01]  /*02d0*/  FADD R8, R8, 1 ;  /* 0x3f80000008087421 */ /* 0x000fe20000000000 */
[----:B---3--:R-:W-:-:S04]  /*02e0*/  FSETP.GT.AND P2, PT, R10, 8.50705917302346158658e+37, PT ;  /* 0x7e8000000a00780b */ /* 0x008fc80003f44000 */
[----:B------:R-:W-:Y:S02]  /*02f0*/  FSETP.GT.AND P1, PT, R8, 8.50705917302346158658e+37, PT ;  /* 0x7e8000000800780b */ /* 0x000fe40003f24000 */
[----:B------:R-:W-:-:S07]  /*0300*/  FSETP.GEU.AND P3, PT, R10, 1.175494350822287508e-38, PT ;  /* 0x008000000a00780b */ /* 0x000fce0003f6e000 */
[----:B------:R-:W-:-:S04]  /*0310*/  @P2 FMUL R10, R10, 0.25 ;  /* 0x3e8000000a0a2820 */ /* 0x000fc80000400000 */
[----:B------:R-:W-:Y:S02]  /*0320*/  @P1 FMUL R8, R8, 0.25 ;  /* 0x3e80000008081820 */ /* 0x000fe40000400000 */
[----:B------:R-:W-:-:S04]  /*0330*/  @!P3 FMUL R10, R10, 16777216 ;  /* 0x4b8000000a0ab820 */ /* 0x000fc80000400000 */
[----:B------:R-:W1:Y:S01]  /*0340*/  MUFU.RCP R8, R8 ;  /* 0x0000000800087308 */ /* 0x000e620000001000 */
[----:B------:R-:W-:-:S07]  /*0350*/  FSEL R9, R13, 0.25, !P1 ;  /* 0x3e8000000d097808 */ /* 0x000fce0004800000 */
[----:B------:R-:W3:Y:S01]  /*0360*/  MUFU.RCP R10, R10 ;  /* 0x0000000a000a7308 */ /* 0x000ee20000001000 */
[----:B------:R-:W-:Y:S02]  /*0370*/  FSEL R13, R13, 0.25, !P2 ;  /* 0x3e8000000d0d7808 */ /* 0x000fe40005000000 */
[----:B--2---:R-:W-:-:S03]  /*0380*/  LOP3.LUT R11, R4, 0x80000000, RZ, 0x3c, !PT ;  /* 0x80000000040b7812 */ /* 0x004fc600078e3cff */
[----:B------:R-:W-:Y:S01]  /*0390*/  @!P3 FMUL R13, R13, 16777216 ;  /* 0x4b8000000d0db820 */ /* 0x000fe20000400000 */
[----:B-1----:R-:W-:Y:S02]  /*03a0*/  FFMA R4, R8, R9, 1 ;  /* 0x3f80000008047423 */ /* 0x002fe40000000009 */
[----:B------:R-:W1:Y:S02]  /*03b0*/  LDC.64 R8, c[0x0][0x248] ;  /* 0x00009200ff087b82 */ /* 0x000e640000000a00 */
[----:B-----5:R-:W-:Y:S01]  /*03c0*/  FFMA R4, R4, R5, R11 ;  /* 0x0000000504047223 */ /* 0x020fe2000000000b */
[----:B---3--:R-:W-:-:S04]  /*03d0*/  FMUL R13, R10, R13 ;  /* 0x0000000d0a0d7220 */ /* 0x008fc80000400000 */
[----:B------:R-:W-:-:S04]  /*03e0*/  FMUL R13, R4, R13 ;  /* 0x0000000d040d7220 */ /* 0x000fc80000400000 */
[----:B----4-:R-:W-:Y:S01]  /*03f0*/  FFMA R6, R13, R7, R6 ;  /* 0x000000070d067223 */ /* 0x010fe20000000006 */
[----:B0-----:R-:W-:-:S04]  /*0400*/  IMAD.WIDE R2, R0, 0x4, R2 ;  /* 0x0000000400027825 */ /* 0x001fc800078e0202 */
[----:B------:R-:W-:-:S04]  /*0410*/  FSETP.GEU.AND P1, PT, R6, RZ, PT ;  /* 0x000000ff0600720b */ /* 0x000fc80003f2e000 */
[----:B------:R-:W-:Y:S01]  /*0420*/  FSEL R5, R6, RZ, P1 ;  /* 0x000000ff06057208 */ /* 0x000fe20000800000 */
[----:B-1----:R-:W-:-:S04]  /*0430*/  IMAD.WIDE R8, R0, 0x4, R8 ;  /* 0x0000000400087825 */ /* 0x002fc800078e0208 */
[----:B------:R0:W-:Y:S02]  /*0440*/  @!P0 STG.E desc[UR4][R2.64], R5 ;  /* 0x0000000502008986 */ /* 0x0001e4000c101904 */
[----:B0-----:R-:W-:Y:S05]  /*0450*/  @P0 EXIT ;  /* 0x000000000000094d */ /* 0x001fea0003800000 */
[----:B------:R-:W-:Y:S01]  /*0460*/  STG.E desc[UR4][R8.64], R4 ;  /* 0x0000000408007986 */ /* 0x000fe2000c101904 */
[----:B------:R-:W-:Y:S05]  /*0470*/  EXIT ;  /* 0x000000000000794d */ /* 0x000fea0003800000 */
.L_x_0:
[----:B------:R-:W-:-:S00]  /*0480*/  BRA `(.L_x_0) ;  /* 0xfffffffc00fc7947 */ /* 0x000fc0000383ffff */
[----:B------:R-:W-:-:S00]  /*0490*/  NOP ;  /* 0x0000000000007918 */ /* 0x000fc00000000000 */
        /* <DEDUP_REMOVED lines=14> */
.L_x_1:


//--------------------- .nv.global.init           --------------------------
	.section	.nv.global.init,"aw",@progbits
.nv.global.init:
	.type		_$_str,@object
	.size		_$_str,(_$_str_$_2 - _$_str)
_$_str:
        /*0000*/ 	.byte	0x5f, 0x5f, 0x43, 0x55, 0x44, 0x41, 0x5f, 0x46, 0x54, 0x5a, 0x00
	.type		_$_str_$_2,@object
	.size		_$_str_$_2,(.L_1 - _$_str_$_2)
_$_str_$_2:
        /*000b*/ 	.byte	0x5f, 0x5f, 0x43, 0x55, 0x44, 0x41, 0x5f, 0x50, 0x52, 0x45, 0x43, 0x5f, 0x53, 0x51, 0x52, 0x54
        /*001b*/ 	.byte	0x00
.L_1:


//--------------------- .nv.constant0.triton_poi_fused__native_batch_norm_legit_no_training_add_mul_native_batch_norm_backward_relu_sigmoid_11 --------------------------
	.section	.nv.constant0.triton_poi_fused__native_batch_norm_legit_no_training_add_mul_native_batch_norm_backward_relu_sigmoid_11,"a",@progbits
	.sectionflags	@""
	.align	4
.nv.constant0.triton_poi_fused__native_batch_norm_legit_no_training_add_mul_native_batch_norm_backward_relu_sigmoid_11:
	.zero		596
